	.headerflags	@"EF_CUDA_TEXMODE_UNIFIED EF_CUDA_64BIT_ADDRESS EF_CUDA_ACCELERATORS EF_CUDA_SM90 EF_CUDA_VIRTUAL_SM(EF_CUDA_SM90)"
	.elftype	@"ET_EXEC"


//--------------------- .nv.info                  --------------------------
	.section	.nv.info,"",@"SHT_CUDA_INFO"
	.align	4


	//----- nvinfo : EIATTR_REGCOUNT
	.align		4
        /*0000*/ 	.byte	0x04, 0x2f
        /*0002*/ 	.short	(.L_3 - .L_2)
	.align		4
.L_2:
        /*0004*/ 	.word	index@(triton_poi_fused__native_batch_norm_legit_no_training__prelu_kernel_10)
        /*0008*/ 	.word	0x00000020


	//----- nvinfo : EIATTR_MIN_STACK_SIZE
	.align		4
.L_3:
        /*000c*/ 	.byte	0x04, 0x12
        /*000e*/ 	.short	(.L_5 - .L_4)
	.align		4
.L_4:
        /*0010*/ 	.word	index@(triton_poi_fused__native_batch_norm_legit_no_training__prelu_kernel_10)
        /*0014*/ 	.word	0x00000000


	//----- nvinfo : EIATTR_FRAME_SIZE
	.align		4
.L_5:
        /*0018*/ 	.byte	0x04, 0x11
        /*001a*/ 	.short	(.L_7 - .L_6)
	.align		4
.L_6:
        /*001c*/ 	.word	index@(triton_poi_fused__native_batch_norm_legit_no_training__prelu_kernel_10)
        /*0020*/ 	.word	0x00000000


	//----- nvinfo : EIATTR_MIN_STACK_SIZE
	.align		4
.L_7:
        /*0024*/ 	.byte	0x04, 0x12
        /*0026*/ 	.short	(.L_9 - .L_8)
	.align		4
.L_8:
        /*0028*/ 	.word	index@(triton_poi_fused__native_batch_norm_legit_no_training__prelu_kernel_10)
        /*002c*/ 	.word	0x00000000
.L_9:


//--------------------- .nv.info.triton_poi_fused__native_batch_norm_legit_no_training__prelu_kernel_10 --------------------------
	.section	.nv.info.triton_poi_fused__native_batch_norm_legit_no_training__prelu_kernel_10,"",@"SHT_CUDA_INFO"
	.sectionflags	@""
	.align	4


	//----- nvinfo : EIATTR_CUDA_API_VERSION
	.align		4
        /*0000*/ 	.byte	0x04, 0x37
        /*0002*/ 	.short	(.L_11 - .L_10)
.L_10:
        /*0004*/ 	.word	0x0000007c


	//----- nvinfo : EIATTR_KPARAM_INFO
	.align		4
.L_11:
        /*0008*/ 	.byte	0x04, 0x17
        /*000a*/ 	.short	(.L_13 - .L_12)
.L_12:
        /*000c*/ 	.word	0x00000000
        /*0010*/ 	.short	0x0008
        /*0012*/ 	.short	0x003c
        /*0014*/ 	.byte	0x00, 0xf0, 0x11, 0x00


	//----- nvinfo : EIATTR_KPARAM_INFO
	.align		4
.L_13:
        /*0018*/ 	.byte	0x04, 0x17
        /*001a*/ 	.short	(.L_15 - .L_14)
.L_14:
        /*001c*/ 	.word	0x00000000
        /*0020*/ 	.short	0x0007
        /*0022*/ 	.short	0x0038
        /*0024*/ 	.byte	0x00, 0xf0, 0x11, 0x00


	//----- nvinfo : EIATTR_KPARAM_INFO
	.align		4
.L_15:
        /*0028*/ 	.byte	0x04, 0x17
        /*002a*/ 	.short	(.L_17 - .L_16)
.L_16:
        /*002c*/ 	.word	0x00000000
        /*0030*/ 	.short	0x0006
        /*0032*/ 	.short	0x0030
        /*0034*/ 	.byte	0x00, 0xf4, 0x21, 0x00


	//----- nvinfo : EIATTR_KPARAM_INFO
	.align		4
.L_17:
        /*0038*/ 	.byte	0x04, 0x17
        /*003a*/ 	.short	(.L_19 - .L_18)
.L_18:
        /*003c*/ 	.word	0x00000000
        /*0040*/ 	.short	0x0005
        /*0042*/ 	.short	0x0028
        /*0044*/ 	.byte	0x00, 0xf4, 0x21, 0x00


	//----- nvinfo : EIATTR_KPARAM_INFO
	.align		4
.L_19:
        /*0048*/ 	.byte	0x04, 0x17
        /*004a*/ 	.short	(.L_21 - .L_20)
.L_20:
        /*004c*/ 	.word	0x00000000
        /*0050*/ 	.short	0x0004
        /*0052*/ 	.short	0x0020
        /*0054*/ 	.byte	0x00, 0xf4, 0x21, 0x00


	//----- nvinfo : EIATTR_KPARAM_INFO
	.align		4
.L_21:
        /*0058*/ 	.byte	0x04, 0x17
        /*005a*/ 	.short	(.L_23 - .L_22)
.L_22:
        /*005c*/ 	.word	0x00000000
        /*0060*/ 	.short	0x0003
        /*0062*/ 	.short	0x0018
        /*0064*/ 	.byte	0x00, 0xf4, 0x21, 0x00


	//----- nvinfo : EIATTR_KPARAM_INFO
	.align		4
.L_23:
        /*0068*/ 	.byte	0x04, 0x17
        /*006a*/ 	.short	(.L_25 - .L_24)
.L_24:
        /*006c*/ 	.word	0x00000000
        /*0070*/ 	.short	0x0002
        /*0072*/ 	.short	0x0010
        /*0074*/ 	.byte	0x00, 0xf4, 0x21, 0x00


	//----- nvinfo : EIATTR_KPARAM_INFO
	.align		4
.L_25:
        /*0078*/ 	.byte	0x04, 0x17
        /*007a*/ 	.short	(.L_27 - .L_26)
.L_26:
        /*007c*/ 	.word	0x00000000
        /*0080*/ 	.short	0x0001
        /*0082*/ 	.short	0x0008
        /*0084*/ 	.byte	0x00, 0xf4, 0x21, 0x00


	//----- nvinfo : EIATTR_KPARAM_INFO
	.align		4
.L_27:
        /*0088*/ 	.byte	0x04, 0x17
        /*008a*/ 	.short	(.L_29 - .L_28)
.L_28:
        /*008c*/ 	.word	0x00000000
        /*0090*/ 	.short	0x0000
        /*0092*/ 	.short	0x0000
        /*0094*/ 	.byte	0x00, 0xf4, 0x21, 0x00


	//----- nvinfo : EIATTR_SPARSE_MMA_MASK
	.align		4
.L_29:
        /*0098*/ 	.byte	0x03, 0x50
        /*009a*/ 	.short	0x0000


	//----- nvinfo : EIATTR_MAXREG_COUNT
	.align		4
        /*009c*/ 	.byte	0x03, 0x1b
        /*009e*/ 	.short	0x00ff


	//----- nvinfo : EIATTR_EXIT_INSTR_OFFSETS
	.align		4
        /*00a0*/ 	.byte	0x04, 0x1c
        /*00a2*/ 	.short	(.L_31 - .L_30)


	//   ....[0]....
.L_30:
        /*00a4*/ 	.word	0x00001170


	//   ....[1]....
        /*00a8*/ 	.word	0x000011c0


	//----- nvinfo : EIATTR_REQNTID
	.align		4
.L_31:
        /*00ac*/ 	.byte	0x04, 0x10
        /*00ae*/ 	.short	(.L_33 - .L_32)
.L_32:
        /*00b0*/ 	.word	0x00000100
        /*00b4*/ 	.word	0x00000001
        /*00b8*/ 	.word	0x00000001


	//----- nvinfo : EIATTR_CBANK_PARAM_SIZE
	.align		4
.L_33:
        /*00bc*/ 	.byte	0x03, 0x19
        /*00be*/ 	.short	0x0040


	//----- nvinfo : EIATTR_PARAM_CBANK
	.align		4
        /*00c0*/ 	.byte	0x04, 0x0a
        /*00c2*/ 	.short	(.L_35 - .L_34)
	.align		4
.L_34:
        /*00c4*/ 	.word	index@(.nv.constant0.triton_poi_fused__native_batch_norm_legit_no_training__prelu_kernel_10)
        /*00c8*/ 	.short	0x0210
        /*00ca*/ 	.short	0x0040


	//----- nvinfo : EIATTR_SW_WAR
	.align		4
.L_35:
        /*00cc*/ 	.byte	0x04, 0x36
        /*00ce*/ 	.short	(.L_37 - .L_36)
.L_36:
        /*00d0*/ 	.word	0x00000008
.L_37:


//--------------------- .nv.callgraph             --------------------------
	.section	.nv.callgraph,"",@"SHT_CUDA_CALLGRAPH"
	.align	4
	.sectionentsize	8
	.align		4
        /*0000*/ 	.word	0x00000000
	.align		4
        /*0004*/ 	.word	0xffffffff
	.align		4
        /*0008*/ 	.word	0x00000000
	.align		4
        /*000c*/ 	.word	0xfffffffe
	.align		4
        /*0010*/ 	.word	0x00000000
	.align		4
        /*0014*/ 	.word	0xfffffffd
	.align		4
        /*0018*/ 	.word	0x00000000
	.align		4
        /*001c*/ 	.word	0xfffffffc


//--------------------- .nv.constant4             --------------------------
	.section	.nv.constant4,"a",@progbits
	.align	8
	.align		8
.nv.constant4:
        /*0000*/ 	.dword	_$_str
	.align		8
        /*0008*/ 	.dword	_$_str_$_2


//--------------------- .text.triton_poi_fused__native_batch_norm_legit_no_training__prelu_kernel_10 --------------------------
	.section	.text.triton_poi_fused__native_batch_norm_legit_no_training__prelu_kernel_10,"ax",@progbits
	.sectionflags	@"SHF_BARRIERS=1"
	.align	128
        .global         triton_poi_fused__native_batch_norm_legit_no_training__prelu_kernel_10
        .type           triton_poi_fused__native_batch_norm_legit_no_training__prelu_kernel_10,@function
        .size           triton_poi_fused__native_batch_norm_legit_no_training__prelu_kernel_10,(.L_x_1 - triton_poi_fused__native_batch_norm_legit_no_training__prelu_kernel_10)
        .other          triton_poi_fused__native_batch_norm_legit_no_training__prelu_kernel_10,@"STO_CUDA_ENTRY STV_DEFAULT"
triton_poi_fused__native_batch_norm_legit_no_training__prelu_kernel_10:
.text.triton_poi_fused__native_batch_norm_legit_no_training__prelu_kernel_10:
[----:B------:R-:W0:Y:S01]  /*0000*/  LDC R1, c[0x0][0x28] ;  /* 0x00000a00ff017b82 */ /* 0x000e220000000800 */
[----:B------:R-:W1:Y:S07]  /*0010*/  S2R R0, SR_TID.X ;  /* 0x0000000000007919 */ /* 0x000e6e0000002100 */
[----:B------:R-:W2:Y:S01]  /*0020*/  LDC.64 R28, c[0x0][0x210] ;  /* 0x00008400ff1c7b82 */ /* 0x000ea20000000a00 */
[----:B------:R-:W-:Y:S01]  /*0030*/  CS2R R20, SRZ ;  /* 0x0000000000147805 */ /* 0x000fe2000001ff00 */
[----:B------:R-:W-:Y:S01]  /*0040*/  ULDC.64 UR6, c[0x0][0x208] ;  /* 0x0000820000067ab9 */ /* 0x000fe20000000a00 */
[----:B------:R-:W3:Y:S01]  /*0050*/  S2R R5, SR_CTAID.X ;  /* 0x0000000000057919 */ /* 0x000ee20000002500 */
[----:B------:R-:W-:-:S02]  /*0060*/  CS2R R22, SRZ ;  /* 0x0000000000167805 */ /* 0x000fc4000001ff00 */
[----:B------:R-:W-:Y:S01]  /*0070*/  CS2R R6, SRZ ;  /* 0x0000000000067805 */ /* 0x000fe2000001ff00 */
[----:B------:R-:W4:Y:S01]  /*0080*/  S2R R4, SR_CTAID.Y ;  /* 0x0000000000047919 */ /* 0x000f220000002600 */
[----:B-1----:R-:W-:-:S04]  /*0090*/  SHF.R.U32.HI R9, RZ, 0x4, R0 ;  /* 0x00000004ff097819 */ /* 0x002fc80000011600 */
[----:B------:R-:W-:Y:S02]  /*00a0*/  SGXT.U32 R9, R9, 0x4 ;  /* 0x000000040909781a */ /* 0x000fe40000000000 */
[----:B---3--:R-:W-:Y:S02]  /*00b0*/  SHF.L.U32 R5, R5, 0x4, RZ ;  /* 0x0000000405057819 */ /* 0x008fe400000006ff */
[----:B----4-:R-:W-:Y:S02]  /*00c0*/  PRMT R9, R9, 0x6540, R4 ;  /* 0x0000654009097816 */ /* 0x010fe40000000004 */
[----:B------:R-:W-:Y:S02]  /*00d0*/  LOP3.LUT R27, R5, 0xf, R0, 0xf8, !PT ;  /* 0x0000000f051b7812 */ /* 0x000fe400078ef800 */
[C---:B------:R-:W-:Y:S02]  /*00e0*/  LOP3.LUT R8, R9.reuse, 0x20, RZ, 0xfc, !PT ;  /* 0x0000002009087812 */ /* 0x040fe400078efcff */
[C---:B------:R-:W-:Y:S01]  /*00f0*/  LOP3.LUT R2, R9.reuse, 0x10, RZ, 0xfc, !PT ;  /* 0x0000001009027812 */ /* 0x040fe200078efcff */
[--C-:B------:R-:W-:Y:S01]  /*0100*/  IMAD R17, R9, 0x23, R27.reuse ;  /* 0x0000002309117824 */ /* 0x100fe200078e021b */
[----:B------:R-:W-:Y:S01]  /*0110*/  ISETP.GE.AND P1, PT, R27, 0x23, PT ;  /* 0x000000231b00780c */ /* 0x000fe20003f26270 */
[--C-:B------:R-:W-:Y:S01]  /*0120*/  IMAD R3, R8, 0x23, R27.reuse ;  /* 0x0000002308037824 */ /* 0x100fe200078e021b */
[C---:B------:R-:W-:Y:S01]  /*0130*/  LOP3.LUT R8, R9.reuse, 0x50, RZ, 0xfc, !PT ;  /* 0x0000005009087812 */ /* 0x040fe200078efcff */
[----:B------:R-:W-:Y:S01]  /*0140*/  IMAD R15, R2, 0x23, R27 ;  /* 0x00000023020f7824 */ /* 0x000fe200078e021b */
[----:B------:R-:W-:Y:S01]  /*0150*/  LOP3.LUT R18, R9, 0x60, RZ, 0xfc, !PT ;  /* 0x0000006009127812 */ /* 0x000fe200078efcff */
[----:B--2---:R-:W-:Y:S01]  /*0160*/  IMAD.WIDE R16, R17, 0x4, R28 ;  /* 0x0000000411107825 */ /* 0x004fe200078e021c */
[----:B------:R-:W-:-:S02]  /*0170*/  LOP3.LUT R10, R9, 0x30, RZ, 0xfc, !PT ;  /* 0x00000030090a7812 */ /* 0x000fc400078efcff */
[----:B------:R-:W-:Y:S01]  /*0180*/  LOP3.LUT R12, R9, 0x40, RZ, 0xfc, !PT ;  /* 0x00000040090c7812 */ /* 0x000fe200078efcff */
[----:B------:R-:W-:-:S04]  /*0190*/  IMAD.WIDE R14, R15, 0x4, R28 ;  /* 0x000000040f0e7825 */ /* 0x000fc800078e021c */
[--C-:B------:R-:W-:Y:S01]  /*01a0*/  IMAD R25, R8, 0x23, R27.reuse ;  /* 0x0000002308197824 */ /* 0x100fe200078e021b */
[----:B------:R1:W2:Y:S01]  /*01b0*/  @!P1 LDG.E.EL R21, desc[UR6][R14.64] ;  /* 0x000000060e159981 */ /* 0x0002a2000c2e1900 */
[----:B------:R-:W-:Y:S02]  /*01c0*/  IMAD R8, R18, 0x23, R27 ;  /* 0x0000002312087824 */ /* 0x000fe400078e021b */
[----:B------:R-:W-:Y:S01]  /*01d0*/  IMAD.WIDE R2, R3, 0x4, R28 ;  /* 0x0000000403027825 */ /* 0x000fe200078e021c */
[----:B------:R-:W-:Y:S01]  /*01e0*/  CS2R R18, SRZ ;  /* 0x0000000000127805 */ /* 0x000fe2000001ff00 */
[----:B------:R3:W4:Y:S01]  /*01f0*/  @!P1 LDG.E.EL R7, desc[UR6][R16.64] ;  /* 0x0000000610079981 */ /* 0x000722000c2e1900 */
[C---:B------:R-:W-:Y:S01]  /*0200*/  LOP3.LUT R26, R9.reuse, 0xb0, RZ, 0xfc, !PT ;  /* 0x000000b0091a7812 */ /* 0x040fe200078efcff */
[----:B------:R-:W-:Y:S01]  /*0210*/  IMAD R11, R10, 0x23, R27 ;  /* 0x000000230a0b7824 */ /* 0x000fe200078e021b */
[C---:B------:R-:W-:Y:S01]  /*0220*/  LOP3.LUT R24, R9.reuse, 0x70, RZ, 0xfc, !PT ;  /* 0x0000007009187812 */ /* 0x040fe200078efcff */
[----:B------:R5:W2:Y:S01]  /*0230*/  @!P1 LDG.E.EL R22, desc[UR6][R2.64] ;  /* 0x0000000602169981 */ /* 0x000aa2000c2e1900 */
[----:B-1----:R-:W-:Y:S01]  /*0240*/  IMAD.WIDE R14, R8, 0x4, R28 ;  /* 0x00000004080e7825 */ /* 0x002fe200078e021c */
[----:B------:R-:W-:-:S03]  /*0250*/  LOP3.LUT R8, R9, 0x90, RZ, 0xfc, !PT ;  /* 0x0000009009087812 */ /* 0x000fc600078efcff */
[----:B------:R-:W-:Y:S01]  /*0260*/  IMAD R13, R12, 0x23, R27 ;  /* 0x000000230c0d7824 */ /* 0x000fe200078e021b */
[----:B------:R1:W2:Y:S01]  /*0270*/  @!P1 LDG.E.EL R19, desc[UR6][R14.64] ;  /* 0x000000060e139981 */ /* 0x0002a2000c2e1900 */
[----:B---3--:R-:W-:-:S04]  /*0280*/  IMAD.WIDE R16, R25, 0x4, R28 ;  /* 0x0000000419107825 */ /* 0x008fc800078e021c */
[----:B-----5:R-:W-:Y:S01]  /*0290*/  IMAD R3, R8, 0x23, R27 ;  /* 0x0000002308037824 */ /* 0x020fe200078e021b */
[----:B------:R-:W-:Y:S01]  /*02a0*/  LOP3.LUT R8, R9, 0xa0, RZ, 0xfc, !PT ;  /* 0x000000a009087812 */ /* 0x000fe200078efcff */
[--C-:B------:R-:W-:Y:S01]  /*02b0*/  IMAD.WIDE R10, R11, 0x4, R28.reuse ;  /* 0x000000040b0a7825 */ /* 0x100fe200078e021c */
[----:B------:R-:W-:Y:S01]  /*02c0*/  LOP3.LUT R2, R9, 0x80, RZ, 0xfc, !PT ;  /* 0x0000008009027812 */ /* 0x000fe200078efcff */
[----:B------:R3:W5:Y:S02]  /*02d0*/  @!P1 LDG.E.EL R20, desc[UR6][R16.64] ;  /* 0x0000000610149981 */ /* 0x000764000c2e1900 */
[----:B------:R-:W-:Y:S02]  /*02e0*/  IMAD.WIDE R12, R13, 0x4, R28 ;  /* 0x000000040d0c7825 */ /* 0x000fe400078e021c */
[----:B------:R3:W2:Y:S02]  /*02f0*/  @!P1 LDG.E.EL R6, desc[UR6][R10.64] ;  /* 0x000000060a069981 */ /* 0x0006a4000c2e1900 */
[----:B-1----:R-:W-:-:S02]  /*0300*/  IMAD R15, R26, 0x23, R27 ;  /* 0x000000231a0f7824 */ /* 0x002fc400078e021b */
[--C-:B------:R-:W-:Y:S01]  /*0310*/  IMAD R24, R24, 0x23, R27.reuse ;  /* 0x0000002318187824 */ /* 0x100fe200078e021b */
[----:B------:R1:W2:Y:S01]  /*0320*/  @!P1 LDG.E.EL R23, desc[UR6][R12.64] ;  /* 0x000000060c179981 */ /* 0x0002a2000c2e1900 */
[----:B---3--:R-:W-:Y:S01]  /*0330*/  IMAD R17, R8, 0x23, R27 ;  /* 0x0000002308117824 */ /* 0x008fe200078e021b */
[----:B------:R-:W-:Y:S01]  /*0340*/  MOV R8, RZ ;  /* 0x000000ff00087202 */ /* 0x000fe20000000f00 */
[----:B------:R-:W-:-:S04]  /*0350*/  IMAD.WIDE R14, R15, 0x4, R28 ;  /* 0x000000040f0e7825 */ /* 0x000fc800078e021c */
[----:B0-----:R-:W-:Y:S01]  /*0360*/  IMAD.WIDE R10, R24, 0x4, R28 ;  /* 0x00000004180a7825 */ /* 0x001fe200078e021c */
[----:B------:R0:W3:Y:S01]  /*0370*/  @!P1 LDG.E.EL R8, desc[UR6][R14.64] ;  /* 0x000000060e089981 */ /* 0x0000e2000c2e1900 */
[----:B-1----:R-:W-:Y:S02]  /*0380*/  CS2R R12, SRZ ;  /* 0x00000000000c7805 */ /* 0x002fe4000001ff00 */
[----:B------:R-:W-:Y:S01]  /*0390*/  IMAD R25, R2, 0x23, R27 ;  /* 0x0000002302197824 */ /* 0x000fe200078e021b */
[----:B------:R1:W2:Y:S01]  /*03a0*/  @!P1 LDG.E.EL R18, desc[UR6][R10.64] ;  /* 0x000000060a129981 */ /* 0x0002a2000c2e1900 */
[--C-:B------:R-:W-:Y:S01]  /*03b0*/  IMAD.WIDE R2, R3, 0x4, R28.reuse ;  /* 0x0000000403027825 */ /* 0x100fe200078e021c */
[----:B0-----:R-:W0:Y:S04]  /*03c0*/  LDC.64 R14, c[0x0][0x220] ;  /* 0x00008800ff0e7b82 */ /* 0x001e280000000a00 */
[----:B------:R1:W2:Y:S02]  /*03d0*/  @!P1 LDG.E.EL R12, desc[UR6][R2.64] ;  /* 0x00000006020c9981 */ /* 0x0002a4000c2e1900 */
[----:B-1----:R-:W-:Y:S01]  /*03e0*/  HFMA2.MMA R11, -RZ, RZ, 0, 0 ;  /* 0x00000000ff0b7435 */ /* 0x002fe200000001ff */
[----:B------:R-:W-:Y:S01]  /*03f0*/  IMAD.WIDE R16, R17, 0x4, R28 ;  /* 0x0000000411107825 */ /* 0x000fe200078e021c */
[----:B------:R-:W-:-:S03]  /*0400*/  LOP3.LUT R2, R9, 0xd0, RZ, 0xfc, !PT ;  /* 0x000000d009027812 */ /* 0x000fc600078efcff */
[----:B------:R-:W-:Y:S01]  /*0410*/  IMAD.WIDE R24, R25, 0x4, R28 ;  /* 0x0000000419187825 */ /* 0x000fe200078e021c */
[----:B------:R-:W-:-:S04]  /*0420*/  LOP3.LUT R10, R9, 0xc0, RZ, 0xfc, !PT ;  /* 0x000000c0090a7812 */ /* 0x000fc800078efcff */
[----:B------:R1:W2:Y:S01]  /*0430*/  @!P1 LDG.E.EL R11, desc[UR6][R16.64] ;  /* 0x00000006100b9981 */ /* 0x0002a2000c2e1900 */
[----:B------:R-:W-:Y:S01]  /*0440*/  IMAD R2, R2, 0x23, R27 ;  /* 0x0000002302027824 */ /* 0x000fe200078e021b */
[----:B------:R-:W-:Y:S02]  /*0450*/  HFMA2.MMA R3, -RZ, RZ, 0, 0 ;  /* 0x00000000ff037435 */ /* 0x000fe400000001ff */
[----:B------:R1:W2:Y:S02]  /*0460*/  @!P1 LDG.E.EL R13, desc[UR6][R24.64] ;  /* 0x00000006180d9981 */ /* 0x0002a4000c2e1900 */
[----:B-1----:R-:W-:Y:S01]  /*0470*/  IMAD.WIDE R16, R2, 0x4, R28 ;  /* 0x0000000402107825 */ /* 0x002fe200078e021c */
[----:B------:R-:W-:-:S03]  /*0480*/  LOP3.LUT R2, R9, 0xe0, RZ, 0xfc, !PT ;  /* 0x000000e009027812 */ /* 0x000fc600078efcff */
[--C-:B------:R-:W-:Y:S01]  /*0490*/  IMAD R25, R10, 0x23, R27.reuse ;  /* 0x000000230a197824 */ /* 0x100fe200078e021b */
[----:B------:R-:W-:Y:S01]  /*04a0*/  MOV R10, RZ ;  /* 0x000000ff000a7202 */ /* 0x000fe20000000f00 */
[----:B------:R-:W-:Y:S02]  /*04b0*/  IMAD R26, R2, 0x23, R27 ;  /* 0x00000023021a7824 */ /* 0x000fe400078e021b */
[----:B------:R-:W-:-:S03]  /*04c0*/  IMAD.WIDE R24, R25, 0x4, R28 ;  /* 0x0000000419187825 */ /* 0x000fc600078e021c */
[----:B------:R1:W2:Y:S04]  /*04d0*/  @!P1 LDG.E.EL R10, desc[UR6][R16.64] ;  /* 0x00000006100a9981 */ /* 0x0002a8000c2e1900 */
[----:B------:R0:W2:Y:S01]  /*04e0*/  @!P1 LDG.E.EL R3, desc[UR6][R24.64] ;  /* 0x0000000618039981 */ /* 0x0000a2000c2e1900 */
[----:B-1----:R-:W-:Y:S01]  /*04f0*/  IMAD.WIDE R16, R26, 0x4, R28 ;  /* 0x000000041a107825 */ /* 0x002fe200078e021c */
[----:B------:R-:W-:-:S03]  /*0500*/  MOV R26, RZ ;  /* 0x000000ff001a7202 */ /* 0x000fc60000000f00 */
[----:B0-----:R-:W-:-:S05]  /*0510*/  IMAD.WIDE R24, R27, 0x4, R14 ;  /* 0x000000041b187825 */ /* 0x001fca00078e020e */
[----:B------:R-:W2:Y:S01]  /*0520*/  @!P1 LDG.E.EL R26, desc[UR6][R24.64] ;  /* 0x00000006181a9981 */ /* 0x000ea2000c2e1900 */
[----:B------:R-:W-:-:S05]  /*0530*/  LOP3.LUT R14, R9, 0xf0, RZ, 0xfc, !PT ;  /* 0x000000f0090e7812 */ /* 0x000fca00078efcff */
[----:B------:R-:W-:Y:S02]  /*0540*/  IMAD R9, R14, 0x23, R27 ;  /* 0x000000230e097824 */ /* 0x000fe400078e021b */
[----:B------:R-:W0:Y:S02]  /*0550*/  LDC.64 R14, c[0x0][0x218] ;  /* 0x00008600ff0e7b82 */ /* 0x000e240000000a00 */
[----:B------:R-:W-:Y:S01]  /*0560*/  IMAD.WIDE R28, R9, 0x4, R28 ;  /* 0x00000004091c7825 */ /* 0x000fe200078e021c */
[----:B------:R-:W-:-:S10]  /*0570*/  HFMA2.MMA R9, -RZ, RZ, 0, 0 ;  /* 0x00000000ff097435 */ /* 0x000fd400000001ff */
[----:B------:R-:W3:Y:S01]  /*0580*/  @!P1 LDG.E.EL R9, desc[UR6][R28.64] ;  /* 0x000000061c099981 */ /* 0x000ee2000c2e1900 */
[----:B------:R-:W-:-:S10]  /*0590*/  HFMA2.MMA R2, -RZ, RZ, 0, 0 ;  /* 0x00000000ff027435 */ /* 0x000fd400000001ff */
[----:B------:R1:W3:Y:S01]  /*05a0*/  @!P1 LDG.E.EL R2, desc[UR6][R16.64] ;  /* 0x0000000610029981 */ /* 0x0002e2000c2e1900 */
[C---:B0-----:R-:W-:Y:S01]  /*05b0*/  IMAD.WIDE R14, R27.reuse, 0x4, R14 ;  /* 0x000000041b0e7825 */ /* 0x041fe200078e020e */
[----:B-1----:R-:W0:Y:S01]  /*05c0*/  LDC.64 R16, c[0x0][0x228] ;  /* 0x00008a00ff107b82 */ /* 0x002e220000000a00 */
[----:B------:R-:W-:Y:S01]  /*05d0*/  MOV R28, 0x3e800000 ;  /* 0x3e800000001c7802 */ /* 0x000fe20000000f00 */
[----:B------:R-:W-:Y:S01]  /*05e0*/  HFMA2.MMA R25, -RZ, RZ, 0, 0 ;  /* 0x00000000ff197435 */ /* 0x000fe200000001ff */
[----:B0-----:R-:W-:-:S09]  /*05f0*/  IMAD.WIDE R16, R27, 0x4, R16 ;  /* 0x000000041b107825 */ /* 0x001fd200078e0210 */
[----:B------:R0:W3:Y:S02]  /*0600*/  @!P1 LDG.E.EL R25, desc[UR6][R16.64] ;  /* 0x0000000610199981 */ /* 0x0000e4000c2e1900 */
[----:B0-----:R-:W0:Y:S02]  /*0610*/  LDC.64 R16, c[0x0][0x238] ;  /* 0x00008e00ff107b82 */ /* 0x001e240000000a00 */
[----:B0-----:R-:W-:-:S04]  /*0620*/  IMAD.WIDE R16, R27, 0x4, R16 ;  /* 0x000000041b107825 */ /* 0x001fc800078e0210 */
[----:B--2---:R-:W-:-:S04]  /*0630*/  FADD R24, R26, 9.9999997473787516356e-06 ;  /* 0x3727c5ac1a187421 */ /* 0x004fc80000000000 */
[----:B------:R-:W0:Y:S01]  /*0640*/  MUFU.SQRT R29, R24 ;  /* 0x00000018001d7308 */ /* 0x000e220000002000 */
[----:B------:R-:W-:-:S06]  /*0650*/  MOV R26, RZ ;  /* 0x000000ff001a7202 */ /* 0x000fcc0000000f00 */
[----:B------:R1:W4:Y:S01]  /*0660*/  @!P1 LDG.E.EL R26, desc[UR6][R14.64] ;  /* 0x000000060e1a9981 */ /* 0x000322000c2e1900 */
[C---:B0-----:R-:W-:Y:S02]  /*0670*/  FSETP.GT.AND P0, PT, R29.reuse, 8.50705917302346158658e+37, PT ;  /* 0x7e8000001d00780b */ /* 0x041fe40003f04000 */
[C---:B------:R-:W-:Y:S01]  /*0680*/  FSETP.GEU.AND P2, PT, R29.reuse, 1.175494350822287508e-38, PT ;  /* 0x008000001d00780b */ /* 0x040fe20003f4e000 */
[----:B-1----:R-:W0:Y:S10]  /*0690*/  LDC.64 R14, c[0x0][0x230] ;  /* 0x00008c00ff0e7b82 */ /* 0x002e340000000a00 */
[----:B------:R-:W-:-:S04]  /*06a0*/  @P0 FMUL R29, R29, 0.25 ;  /* 0x3e8000001d1d0820 */ /* 0x000fc80000400000 */
[----:B------:R-:W-:-:S04]  /*06b0*/  @!P2 FMUL R29, R29, 16777216 ;  /* 0x4b8000001d1da820 */ /* 0x000fc80000400000 */
[----:B------:R-:W1:Y:S01]  /*06c0*/  MUFU.RCP R24, R29 ;  /* 0x0000001d00187308 */ /* 0x000e620000001000 */
[----:B------:R-:W-:-:S05]  /*06d0*/  FSEL R28, R28, 1, P0 ;  /* 0x3f8000001c1c7808 */ /* 0x000fca0000000000 */
[----:B------:R-:W-:Y:S01]  /*06e0*/  @!P2 FMUL R28, R28, 16777216 ;  /* 0x4b8000001c1ca820 */ /* 0x000fe20000400000 */
[----:B0-----:R-:W-:-:S04]  /*06f0*/  IMAD.WIDE R14, R27, 0x4, R14 ;  /* 0x000000041b0e7825 */ /* 0x001fc800078e020e */
[----:B-1----:R-:W-:Y:S01]  /*0700*/  FMUL R24, R24, R28 ;  /* 0x0000001c18187220 */ /* 0x002fe20000400000 */
[----:B------:R-:W-:-:S10]  /*0710*/  HFMA2.MMA R28, -RZ, RZ, 0, 0 ;  /* 0x00000000ff1c7435 */ /* 0x000fd400000001ff */
[----:B------:R3:W2:Y:S01]  /*0720*/  @!P1 LDG.E.EL R28, desc[UR6][R14.64] ;  /* 0x000000060e1c9981 */ /* 0x0006a2000c2e1900 */
[----:B------:R-:W-:-:S06]  /*0730*/  MOV R27, RZ ;  /* 0x000000ff001b7202 */ /* 0x000fcc0000000f00 */
[----:B------:R0:W2:Y:S01]  /*0740*/  @!P1 LDG.E.EL R27, desc[UR6][R16.64] ;  /* 0x00000006101b9981 */ /* 0x0000a2000c2e1900 */
[----:B------:R-:W1:Y:S01]  /*0750*/  S2UR UR5, SR_CgaCtaId ;  /* 0x00000000000579c3 */ /* 0x000e620000008800 */
[----:B------:R-:W-:Y:S02]  /*0760*/  UMOV UR4, 0x400 ;  /* 0x0000040000047882 */ /* 0x000fe40000000000 */
[----:B-1----:R-:W-:Y:S01]  /*0770*/  UPRMT UR4, UR5, 0x654, UR4 ;  /* 0x0000065405047896 */ /* 0x002fe20008000004 */
[C---:B----4-:R-:W-:Y:S01]  /*0780*/  FADD R7, -R26.reuse, R7 ;  /* 0x000000071a077221 */ /* 0x050fe20000000100 */
[C---:B---3--:R-:W-:Y:S01]  /*0790*/  FADD R14, -R26.reuse, R8 ;  /* 0x000000081a0e7221 */ /* 0x048fe20000000100 */
[C---:B------:R-:W-:Y:S01]  /*07a0*/  FADD R6, -R26.reuse, R6 ;  /* 0x000000061a067221 */ /* 0x040fe20000000100 */
[C---:B------:R-:W-:Y:S01]  /*07b0*/  FADD R8, -R26.reuse, R3 ;  /* 0x000000031a087221 */ /* 0x040fe20000000100 */
[C---:B------:R-:W-:Y:S01]  /*07c0*/  FADD R3, -R26.reuse, R9 ;  /* 0x000000091a037221 */ /* 0x040fe20000000100 */
[C---:B------:R-:W-:Y:S01]  /*07d0*/  FADD R15, -R26.reuse, R18 ;  /* 0x000000121a0f7221 */ /* 0x040fe20000000100 */
[C---:B0-----:R-:W-:Y:S01]  /*07e0*/  FADD R17, -R26.reuse, R10 ;  /* 0x0000000a1a117221 */ /* 0x041fe20000000100 */
[----:B------:R-:W-:Y:S01]  /*07f0*/  FADD R9, -R26, R2 ;  /* 0x000000021a097221 */ /* 0x000fe20000000100 */
[C---:B------:R-:W-:Y:S01]  /*0800*/  FMUL R18, R24.reuse, R7 ;  /* 0x0000000718127220 */ /* 0x040fe20000400000 */
[C---:B------:R-:W-:Y:S01]  /*0810*/  FMUL R7, R24.reuse, R6 ;  /* 0x0000000618077220 */ /* 0x040fe20000400000 */
[C---:B------:R-:W-:Y:S01]  /*0820*/  FMUL R10, R24.reuse, R14 ;  /* 0x0000000e180a7220 */ /* 0x040fe20000400000 */
[C---:B------:R-:W-:Y:S01]  /*0830*/  FMUL R9, R24.reuse, R9 ;  /* 0x0000000918097220 */ /* 0x040fe20000400000 */
[----:B------:R-:W-:Y:S01]  /*0840*/  FMUL R17, R24, R17 ;  /* 0x0000001118117220 */ /* 0x000fe20000400000 */
[----:B------:R-:W0:Y:S01]  /*0850*/  S2R R2, SR_TID.X ;  /* 0x0000000000027919 */ /* 0x000e220000002100 */
[C---:B------:R-:W-:Y:S01]  /*0860*/  FADD R11, -R26.reuse, R11 ;  /* 0x0000000b1a0b7221 */ /* 0x040fe20000000100 */
[C---:B------:R-:W-:Y:S01]  /*0870*/  FADD R19, -R26.reuse, R19 ;  /* 0x000000131a137221 */ /* 0x040fe20000000100 */
[C---:B------:R-:W-:Y:S01]  /*0880*/  FADD R13, -R26.reuse, R13 ;  /* 0x0000000d1a0d7221 */ /* 0x040fe20000000100 */
[C---:B------:R-:W-:Y:S01]  /*0890*/  FADD R12, -R26.reuse, R12 ;  /* 0x0000000c1a0c7221 */ /* 0x040fe20000000100 */
[C---:B------:R-:W-:Y:S01]  /*08a0*/  FADD R21, -R26.reuse, R21 ;  /* 0x000000151a157221 */ /* 0x040fe20000000100 */
[C---:B------:R-:W-:Y:S01]  /*08b0*/  FADD R29, -R26.reuse, R22 ;  /* 0x000000161a1d7221 */ /* 0x040fe20000000100 */
[C---:B------:R-:W-:Y:S01]  /*08c0*/  FADD R23, -R26.reuse, R23 ;  /* 0x000000171a177221 */ /* 0x040fe20000000100 */
[----:B-----5:R-:W-:Y:S01]  /*08d0*/  FADD R20, -R26, R20 ;  /* 0x000000141a147221 */ /* 0x020fe20000000100 */
[C---:B------:R-:W-:Y:S01]  /*08e0*/  FMUL R11, R24.reuse, R11 ;  /* 0x0000000b180b7220 */ /* 0x040fe20000400000 */
        /* <DEDUP_REMOVED lines=9> */
[----:B------:R-:W-:Y:S01]  /*0980*/  FMUL R29, R24, R29 ;  /* 0x0000001d181d7220 */ /* 0x000fe20000400000 */
[-CC-:B--2---:R-:W-:Y:S01]  /*0990*/  FFMA R6, R7, R25.reuse, R28.reuse ;  /* 0x0000001907067223 */ /* 0x184fe2000000001c */
[-CC-:B------:R-:W-:Y:S01]  /*09a0*/  FFMA R7, R10, R25.reuse, R28.reuse ;  /* 0x000000190a077223 */ /* 0x180fe2000000001c */
[-CC-:B------:R-:W-:Y:S01]  /*09b0*/  FFMA R9, R9, R25.reuse, R28.reuse ;  /* 0x0000001909097223 */ /* 0x180fe2000000001c */
[----:B------:R-:W-:-:S04]  /*09c0*/  FFMA R10, R17, R25, R28 ;  /* 0x00000019110a7223 */ /* 0x000fc8000000001c */
[----:B------:R-:W-:Y:S02]  /*09d0*/  FSETP.GT.AND P2, PT, R9, RZ, PT ;  /* 0x000000ff0900720b */ /* 0x000fe40003f44000 */
[----:B------:R-:W-:Y:S01]  /*09e0*/  FSETP.GT.AND P3, PT, R10, RZ, PT ;  /* 0x000000ff0a00720b */ /* 0x000fe20003f64000 */
[-CC-:B------:R-:W-:Y:S01]  /*09f0*/  FFMA R11, R11, R25.reuse, R28.reuse ;  /* 0x000000190b0b7223 */ /* 0x180fe2000000001c */
[-CC-:B------:R-:W-:Y:S01]  /*0a00*/  FFMA R24, R19, R25.reuse, R28.reuse ;  /* 0x0000001913187223 */ /* 0x180fe2000000001c */
[-CC-:B------:R-:W-:Y:S01]  /*0a10*/  FFMA R26, R15, R25.reuse, R28.reuse ;  /* 0x000000190f1a7223 */ /* 0x180fe2000000001c */
[-CC-:B------:R-:W-:Y:S01]  /*0a20*/  FFMA R13, R13, R25.reuse, R28.reuse ;  /* 0x000000190d0d7223 */ /* 0x180fe2000000001c */
[-CC-:B------:R-:W-:Y:S01]  /*0a30*/  FFMA R12, R12, R25.reuse, R28.reuse ;  /* 0x000000190c0c7223 */ /* 0x180fe2000000001c */
[----:B------:R-:W-:Y:S01]  /*0a40*/  FFMA R8, R8, R25, R28 ;  /* 0x0000001908087223 */ /* 0x000fe2000000001c */
[----:B------:R-:W-:Y:S02]  /*0a50*/  FSETP.GT.AND P6, PT, R11, RZ, PT ;  /* 0x000000ff0b00720b */ /* 0x000fe40003fc4000 */
[----:B------:R-:W-:-:S02]  /*0a60*/  FSETP.GT.AND P5, PT, R7, RZ, PT ;  /* 0x000000ff0700720b */ /* 0x000fc40003fa4000 */
[-C--:B------:R-:W-:Y:S01]  /*0a70*/  @!P2 FMUL R9, R9, R27.reuse ;  /* 0x0000001b0909a220 */ /* 0x080fe20000400000 */
[----:B------:R-:W-:Y:S01]  /*0a80*/  FSETP.GT.AND P4, PT, R8, RZ, PT ;  /* 0x000000ff0800720b */ /* 0x000fe20003f84000 */
[----:B------:R-:W-:Y:S01]  /*0a90*/  @!P3 FMUL R10, R10, R27 ;  /* 0x0000001b0a0ab220 */ /* 0x000fe20000400000 */
[----:B------:R-:W-:Y:S02]  /*0aa0*/  FSETP.GT.AND P0, PT, R12, RZ, PT ;  /* 0x000000ff0c00720b */ /* 0x000fe40003f04000 */
[----:B------:R-:W-:Y:S02]  /*0ab0*/  FSETP.GT.AND P1, PT, R13, RZ, PT ;  /* 0x000000ff0d00720b */ /* 0x000fe40003f24000 */
        /* <DEDUP_REMOVED lines=8> */
[-C--:B------:R-:W-:Y:S01]  /*0b40*/  @!P6 FMUL R11, R11, R27.reuse ;  /* 0x0000001b0b0be220 */ /* 0x080fe20000400000 */
[----:B0-----:R-:W-:Y:S01]  /*0b50*/  SHF.R.U32.HI R15, RZ, 0x4, R2 ;  /* 0x00000004ff0f7819 */ /* 0x001fe20000011602 */
[-C--:B------:R-:W-:Y:S01]  /*0b60*/  @!P4 FMUL R8, R8, R27.reuse ;  /* 0x0000001b0808c220 */ /* 0x080fe20000400000 */
[----:B------:R-:W-:Y:S01]  /*0b70*/  SHF.L.U32 R3, R2, 0x8, RZ ;  /* 0x0000000802037819 */ /* 0x000fe200000006ff */
[-C--:B------:R-:W-:Y:S01]  /*0b80*/  @!P5 FMUL R7, R7, R27.reuse ;  /* 0x0000001b0707d220 */ /* 0x080fe20000400000 */
[----:B------:R-:W-:Y:S01]  /*0b90*/  FSETP.GT.AND P6, PT, R6, RZ, PT ;  /* 0x000000ff0600720b */ /* 0x000fe20003fc4000 */
[-C--:B------:R-:W-:Y:S01]  /*0ba0*/  @!P0 FMUL R12, R12, R27.reuse ;  /* 0x0000001b0c0c8220 */ /* 0x080fe20000400000 */
[-C--:B------:R-:W-:Y:S01]  /*0bb0*/  @!P1 FMUL R13, R13, R27.reuse ;  /* 0x0000001b0d0d9220 */ /* 0x080fe20000400000 */
[-C--:B------:R-:W-:Y:S01]  /*0bc0*/  @!P2 FMUL R26, R26, R27.reuse ;  /* 0x0000001b1a1aa220 */ /* 0x080fe20000400000 */
[----:B------:R-:W-:Y:S01]  /*0bd0*/  @!P3 FMUL R24, R24, R27 ;  /* 0x0000001b1818b220 */ /* 0x000fe20000400000 */
[----:B------:R-:W-:-:S02]  /*0be0*/  FSETP.GT.AND P4, PT, R20, RZ, PT ;  /* 0x000000ff1400720b */ /* 0x000fc40003f84000 */
[----:B------:R-:W-:Y:S02]  /*0bf0*/  FSETP.GT.AND P5, PT, R22, RZ, PT ;  /* 0x000000ff1600720b */ /* 0x000fe40003fa4000 */
[----:B------:R-:W-:Y:S02]  /*0c00*/  FSETP.GT.AND P0, PT, R16, RZ, PT ;  /* 0x000000ff1000720b */ /* 0x000fe40003f04000 */
[----:B------:R-:W-:Y:S02]  /*0c10*/  FSETP.GT.AND P1, PT, R18, RZ, PT ;  /* 0x000000ff1200720b */ /* 0x000fe40003f24000 */
[----:B------:R-:W-:Y:S02]  /*0c20*/  FSETP.GT.AND P2, PT, R14, RZ, PT ;  /* 0x000000ff0e00720b */ /* 0x000fe40003f44000 */
[----:B------:R-:W-:Y:S02]  /*0c30*/  FSETP.GT.AND P3, PT, R28, RZ, PT ;  /* 0x000000ff1c00720b */ /* 0x000fe40003f64000 */
[----:B------:R-:W-:-:S02]  /*0c40*/  SGXT.U32 R15, R15, 0x4 ;  /* 0x000000040f0f781a */ /* 0x000fc40000000000 */
[----:B------:R-:W-:-:S04]  /*0c50*/  LOP3.LUT R3, R3, 0xf00, RZ, 0xc0, !PT ;  /* 0x00000f0003037812 */ /* 0x000fc800078ec0ff */
[C---:B------:R-:W-:Y:S02]  /*0c60*/  LOP3.LUT R15, R3.reuse, R15, RZ, 0xfc, !PT ;  /* 0x0000000f030f7212 */ /* 0x040fe400078efcff */
[----:B------:R-:W-:Y:S01]  /*0c70*/  LEA.HI R3, R3, UR4, RZ, 0x1c ;  /* 0x0000000403037c11 */ /* 0x000fe2000f8fe0ff */
[-C--:B------:R-:W-:Y:S01]  /*0c80*/  @!P6 FMUL R6, R6, R27.reuse ;  /* 0x0000001b0606e220 */ /* 0x080fe20000400000 */
[-C--:B------:R-:W-:Y:S01]  /*0c90*/  @!P4 FMUL R20, R20, R27.reuse ;  /* 0x0000001b1414c220 */ /* 0x080fe20000400000 */
[----:B------:R-:W-:Y:S01]  /*0ca0*/  @!P5 FMUL R22, R22, R27 ;  /* 0x0000001b1616d220 */ /* 0x000fe20000400000 */
[----:B------:R-:W-:Y:S01]  /*0cb0*/  LEA R15, R15, R3, 0x2 ;  /* 0x000000030f0f7211 */ /* 0x000fe200078e10ff */
[-C--:B------:R-:W-:Y:S01]  /*0cc0*/  @!P1 FMUL R18, R18, R27.reuse ;  /* 0x0000001b12129220 */ /* 0x080fe20000400000 */
[-C--:B------:R-:W-:Y:S01]  /*0cd0*/  @!P0 FMUL R16, R16, R27.reuse ;  /* 0x0000001b10108220 */ /* 0x080fe20000400000 */
[-C--:B------:R-:W-:Y:S01]  /*0ce0*/  @!P2 FMUL R14, R14, R27.reuse ;  /* 0x0000001b0e0ea220 */ /* 0x080fe20000400000 */
[----:B------:R-:W-:Y:S01]  /*0cf0*/  @!P3 FMUL R28, R28, R27 ;  /* 0x0000001b1c1cb220 */ /* 0x000fe20000400000 */
[----:B------:R-:W-:Y:S01]  /*0d00*/  SHF.L.U32 R3, R2, 0x2, RZ ;  /* 0x0000000202037819 */ /* 0x000fe200000006ff */
[----:B------:R0:W-:Y:S04]  /*0d10*/  STS [R15+0xc0], R6 ;  /* 0x0000c0060f007388 */ /* 0x0001e80000000800 */
[----:B------:R-:W-:Y:S04]  /*0d20*/  STS [R15], R18 ;  /* 0x000000120f007388 */ /* 0x000fe80000000800 */
[----:B------:R-:W-:Y:S01]  /*0d30*/  STS [R15+0x40], R16 ;  /* 0x000040100f007388 */ /* 0x000fe20000000800 */
[----:B0-----:R-:W-:-:S03]  /*0d40*/  LOP3.LUT R6, R3, 0x3fc, RZ, 0xc0, !PT ;  /* 0x000003fc03067812 */ /* 0x001fc600078ec0ff */
[----:B------:R0:W-:Y:S04]  /*0d50*/  STS [R15+0x80], R14 ;  /* 0x0000800e0f007388 */ /* 0x0001e80000000800 */
[----:B------:R-:W-:Y:S04]  /*0d60*/  STS [R15+0x100], R22 ;  /* 0x000100160f007388 */ /* 0x000fe80000000800 */
[----:B------:R-:W-:Y:S04]  /*0d70*/  STS [R15+0x140], R20 ;  /* 0x000140140f007388 */ /* 0x000fe80000000800 */
[----:B------:R-:W-:Y:S04]  /*0d80*/  STS [R15+0x180], R24 ;  /* 0x000180180f007388 */ /* 0x000fe80000000800 */
[----:B------:R-:W-:Y:S04]  /*0d90*/  STS [R15+0x1c0], R26 ;  /* 0x0001c01a0f007388 */ /* 0x000fe80000000800 */
[----:B------:R1:W-:Y:S04]  /*0da0*/  STS [R15+0x200], R13 ;  /* 0x0002000d0f007388 */ /* 0x0003e80000000800 */
[----:B------:R-:W-:Y:S04]  /*0db0*/  STS [R15+0x240], R12 ;  /* 0x0002400c0f007388 */ /* 0x000fe80000000800 */
[----:B------:R-:W-:Y:S04]  /*0dc0*/  STS [R15+0x280], R11 ;  /* 0x0002800b0f007388 */ /* 0x000fe80000000800 */
[----:B------:R2:W-:Y:S04]  /*0dd0*/  STS [R15+0x2c0], R7 ;  /* 0x0002c0070f007388 */ /* 0x0005e80000000800 */
[----:B------:R-:W-:Y:S04]  /*0de0*/  STS [R15+0x300], R8 ;  /* 0x000300080f007388 */ /* 0x000fe80000000800 */
[----:B------:R-:W-:Y:S04]  /*0df0*/  STS [R15+0x340], R10 ;  /* 0x0003400a0f007388 */ /* 0x000fe80000000800 */
[----:B------:R3:W-:Y:S04]  /*0e00*/  STS [R15+0x380], R9 ;  /* 0x000380090f007388 */ /* 0x0007e80000000800 */
[----:B------:R-:W-:Y:S01]  /*0e10*/  STS [R15+0x3c0], R28 ;  /* 0x0003c01c0f007388 */ /* 0x000fe20000000800 */
[----:B0-----:R-:W-:-:S02]  /*0e20*/  LOP3.LUT R14, R6, 0x400, RZ, 0xfc, !PT ;  /* 0x00000400060e7812 */ /* 0x001fc400078efcff */
[----:B-1----:R-:W-:Y:S02]  /*0e30*/  LOP3.LUT R13, R6, 0x800, RZ, 0xfc, !PT ;  /* 0x00000800060d7812 */ /* 0x002fe400078efcff */
[----:B------:R-:W-:Y:S02]  /*0e40*/  SHF.L.U32 R3, R0, 0x2, RZ ;  /* 0x0000000200037819 */ /* 0x000fe400000006ff */
[----:B------:R-:W-:Y:S02]  /*0e50*/  SHF.R.U32.HI R2, RZ, 0x2, R2 ;  /* 0x00000002ff027819 */ /* 0x000fe40000011602 */
[----:B------:R-:W-:Y:S02]  /*0e60*/  SHF.R.U32.HI R14, RZ, 0x4, R14 ;  /* 0x00000004ff0e7819 */ /* 0x000fe4000001160e */
[----:B------:R-:W-:Y:S02]  /*0e70*/  SHF.R.U32.HI R13, RZ, 0x4, R13 ;  /* 0x00000004ff0d7819 */ /* 0x000fe4000001160d */
[----:B------:R-:W-:-:S02]  /*0e80*/  LOP3.LUT R3, R3, 0xfc, RZ, 0xc0, !PT ;  /* 0x000000fc03037812 */ /* 0x000fc400078ec0ff */
[----:B------:R-:W-:Y:S02]  /*0e90*/  LOP3.LUT R2, R2, 0x30, RZ, 0xc0, !PT ;  /* 0x0000003002027812 */ /* 0x000fe400078ec0ff */
[----:B------:R-:W-:Y:S02]  /*0ea0*/  LOP3.LUT R14, R14, 0x70, RZ, 0xc0, !PT ;  /* 0x000000700e0e7812 */ /* 0x000fe400078ec0ff */
[----:B------:R-:W-:Y:S02]  /*0eb0*/  LOP3.LUT R13, R13, 0xb0, RZ, 0xc0, !PT ;  /* 0x000000b00d0d7812 */ /* 0x000fe400078ec0ff */
[----:B--2---:R-:W-:Y:S02]  /*0ec0*/  PRMT R7, R3, 0x6540, R4 ;  /* 0x0000654003077816 */ /* 0x004fe40000000004 */
[----:B------:R-:W-:Y:S02]  /*0ed0*/  IADD3 R3, R2, UR4, RZ ;  /* 0x0000000402037c10 */ /* 0x000fe4000fffe0ff */
[----:B---3--:R-:W-:-:S02]  /*0ee0*/  IADD3 R9, R14, UR4, RZ ;  /* 0x000000040e097c10 */ /* 0x008fc4000fffe0ff */
[----:B------:R-:W-:Y:S02]  /*0ef0*/  IADD3 R13, R13, UR4, RZ ;  /* 0x000000040d0d7c10 */ /* 0x000fe4000fffe0ff */
[C---:B------:R-:W-:Y:S02]  /*0f00*/  LEA R8, R6.reuse, R3, 0x2 ;  /* 0x0000000306087211 */ /* 0x040fe400078e10ff */
[C---:B------:R-:W-:Y:S01]  /*0f10*/  LEA R12, R6.reuse, R9, 0x2 ;  /* 0x00000009060c7211 */ /* 0x040fe200078e10ff */
[----:B------:R-:W-:Y:S01]  /*0f20*/  BAR.SYNC.DEFER_BLOCKING 0x0 ;  /* 0x0000000000007b1d */ /* 0x000fe20000010000 */
[----:B------:R-:W-:Y:S02]  /*0f30*/  LEA R16, R6, R13, 0x2 ;  /* 0x0000000d06107211 */ /* 0x000fe400078e10ff */
[----:B------:R-:W-:-:S04]  /*0f40*/  SHF.R.S32.HI R2, RZ, 0x17, R4 ;  /* 0x00000017ff027819 */ /* 0x000fc80000011404 */
[----:B------:R-:W-:-:S04]  /*0f50*/  SGXT R2, R2, 0x1 ;  /* 0x000000010202781a */ /* 0x000fc80000000200 */
[----:B------:R-:W-:Y:S02]  /*0f60*/  LEA.HI R4, R2, R7, RZ, 0xa ;  /* 0x0000000702047211 */ /* 0x000fe400078f50ff */
[----:B------:R-:W0:Y:S01]  /*0f70*/  LDC.64 R2, c[0x0][0x240] ;  /* 0x00009000ff027b82 */ /* 0x000e220000000a00 */
[----:B------:R-:W1:Y:S04]  /*0f80*/  LDS.128 R8, [R8] ;  /* 0x0000000008087984 */ /* 0x000e680000000c00 */
[----:B------:R-:W2:Y:S04]  /*0f90*/  LDS.128 R12, [R12+0x1000] ;  /* 0x001000000c0c7984 */ /* 0x000ea80000000c00 */
[----:B------:R-:W3:Y:S01]  /*0fa0*/  LDS.128 R16, [R16+0x2000] ;  /* 0x0020000010107984 */ /* 0x000ee20000000c00 */
[----:B------:R-:W-:-:S02]  /*0fb0*/  LOP3.LUT R20, R4, 0xfffffc00, RZ, 0xc0, !PT ;  /* 0xfffffc0004147812 */ /* 0x000fc400078ec0ff */
[----:B------:R-:W-:Y:S02]  /*0fc0*/  SHF.R.U32.HI R0, RZ, 0x6, R0 ;  /* 0x00000006ff007819 */ /* 0x000fe40000011600 */
[----:B------:R-:W-:Y:S02]  /*0fd0*/  IADD3 R7, R7, -R20, RZ ;  /* 0x8000001407077210 */ /* 0x000fe40007ffe0ff */
[----:B------:R-:W-:Y:S02]  /*0fe0*/  SGXT.U32 R20, R0, 0x2 ;  /* 0x000000020014781a */ /* 0x000fe40000000000 */
[----:B------:R-:W-:Y:S02]  /*0ff0*/  SHF.R.S32.HI R0, RZ, 0xa, R4 ;  /* 0x0000000aff007819 */ /* 0x000fe40000011404 */
[----:B------:R-:W-:Y:S02]  /*1000*/  LOP3.LUT R5, R20, R5, RZ, 0xfc, !PT ;  /* 0x0000000514057212 */ /* 0x000fe400078efcff */
[----:B------:R-:W-:Y:S01]  /*1010*/  LOP3.LUT R4, R6, 0xc00, RZ, 0xfc, !PT ;  /* 0x00000c0006047812 */ /* 0x000fe200078efcff */
[----:B------:R-:W-:Y:S01]  /*1020*/  IMAD R0, R0, 0x8c00, R7 ;  /* 0x00008c0000007824 */ /* 0x000fe200078e0207 */
[----:B------:R-:W-:-:S02]  /*1030*/  LOP3.LUT R23, R5, 0x4, RZ, 0xfc, !PT ;  /* 0x0000000405177812 */ /* 0x000fc400078efcff */
[C---:B------:R-:W-:Y:S02]  /*1040*/  LOP3.LUT R21, R5.reuse, 0x8, RZ, 0xfc, !PT ;  /* 0x0000000805157812 */ /* 0x040fe400078efcff */
[----:B------:R-:W-:Y:S02]  /*1050*/  SHF.R.U32.HI R4, RZ, 0x4, R4 ;  /* 0x00000004ff047819 */ /* 0x000fe40000011604 */
[C---:B------:R-:W-:Y:S02]  /*1060*/  LOP3.LUT R7, R5.reuse, 0xc, RZ, 0xfc, !PT ;  /* 0x0000000c05077812 */ /* 0x040fe400078efcff */
[----:B------:R-:W-:Y:S02]  /*1070*/  ISETP.GE.AND P0, PT, R5, 0x23, PT ;  /* 0x000000230500780c */ /* 0x000fe40003f06270 */
[----:B------:R-:W-:Y:S02]  /*1080*/  ISETP.GE.AND P1, PT, R23, 0x23, PT ;  /* 0x000000231700780c */ /* 0x000fe40003f26270 */
[----:B------:R-:W-:-:S02]  /*1090*/  ISETP.GE.AND P2, PT, R21, 0x23, PT ;  /* 0x000000231500780c */ /* 0x000fc40003f46270 */
[----:B------:R-:W-:Y:S02]  /*10a0*/  LOP3.LUT R4, R4, 0xf0, RZ, 0xc0, !PT ;  /* 0x000000f004047812 */ /* 0x000fe400078ec0ff */
[-C--:B------:R-:W-:Y:S02]  /*10b0*/  LEA R5, R5, R0.reuse, 0xa ;  /* 0x0000000005057211 */ /* 0x080fe400078e50ff */
[----:B------:R-:W-:Y:S02]  /*10c0*/  ISETP.GE.AND P3, PT, R7, 0x23, PT ;  /* 0x000000230700780c */ /* 0x000fe40003f66270 */
[-C--:B------:R-:W-:Y:S02]  /*10d0*/  LEA R23, R23, R0.reuse, 0xa ;  /* 0x0000000017177211 */ /* 0x080fe400078e50ff */
[----:B------:R-:W-:Y:S02]  /*10e0*/  LEA R25, R21, R0, 0xa ;  /* 0x0000000015197211 */ /* 0x000fe400078e50ff */
[----:B------:R-:W-:Y:S01]  /*10f0*/  IADD3 R27, R4, UR4, RZ ;  /* 0x00000004041b7c10 */ /* 0x000fe2000fffe0ff */
[----:B0-----:R-:W-:-:S04]  /*1100*/  IMAD.WIDE R4, R5, 0x4, R2 ;  /* 0x0000000405047825 */ /* 0x001fc800078e0202 */
[--C-:B------:R-:W-:Y:S01]  /*1110*/  IMAD.WIDE R20, R23, 0x4, R2.reuse ;  /* 0x0000000417147825 */ /* 0x100fe200078e0202 */
[----:B-1----:R0:W-:Y:S03]  /*1120*/  @!P0 STG.E.128 desc[UR6][R4.64], R8 ;  /* 0x0000000804008986 */ /* 0x0021e6000c101d06 */
[----:B------:R-:W-:Y:S01]  /*1130*/  IMAD.WIDE R22, R25, 0x4, R2 ;  /* 0x0000000419167825 */ /* 0x000fe200078e0202 */
[----:B--2---:R0:W-:Y:S01]  /*1140*/  @!P1 STG.E.128 desc[UR6][R20.64], R12 ;  /* 0x0000000c14009986 */ /* 0x0041e2000c101d06 */
[----:B------:R-:W-:-:S03]  /*1150*/  LEA R27, R6, R27, 0x2 ;  /* 0x0000001b061b7211 */ /* 0x000fc600078e10ff */
[----:B---3--:R0:W-:Y:S02]  /*1160*/  @!P2 STG.E.128 desc[UR6][R22.64], R16 ;  /* 0x000000101600a986 */ /* 0x0081e4000c101d06 */
[----:B0-----:R-:W-:Y:S05]  /*1170*/  @P3 EXIT ;  /* 0x000000000000394d */ /* 0x001fea0003800000 */
[----:B------:R-:W0:Y:S01]  /*1180*/  LDS.128 R24, [R27+0x3000] ;  /* 0x003000001b187984 */ /* 0x000e220000000c00 */
[----:B------:R-:W-:-:S05]  /*1190*/  LEA R7, R7, R0, 0xa ;  /* 0x0000000007077211 */ /* 0x000fca00078e50ff */
[----:B------:R-:W-:-:S05]  /*11a0*/  IMAD.WIDE R2, R7, 0x4, R2 ;  /* 0x0000000407027825 */ /* 0x000fca00078e0202 */
[----:B0-----:R-:W-:Y:S01]  /*11b0*/  STG.E.128 desc[UR6][R2.64], R24 ;  /* 0x0000001802007986 */ /* 0x001fe2000c101d06 */
[----:B------:R-:W-:Y:S05]  /*11c0*/  EXIT ;  /* 0x000000000000794d */ /* 0x000fea0003800000 */
.L_x_0:
[----:B------:R-:W-:-:S00]  /*11d0*/  BRA `(.L_x_0) ;  /* 0xfffffffc00fc7947 */ /* 0x000fc0000383ffff */
[----:B------:R-:W-:-:S00]  /*11e0*/  NOP ;  /* 0x0000000000007918 */ /* 0x000fc00000000000 */
        /* <DEDUP_REMOVED lines=9> */
.L_x_1:


//--------------------- .nv.global.init           --------------------------
	.section	.nv.global.init,"aw",@progbits
.nv.global.init:
	.type		_$_str,@object
	.size		_$_str,(_$_str_$_2 - _$_str)
_$_str:
        /*0000*/ 	.byte	0x5f, 0x5f, 0x43, 0x55, 0x44, 0x41, 0x5f, 0x46, 0x54, 0x5a, 0x00
	.type		_$_str_$_2,@object
	.size		_$_str_$_2,(.L_1 - _$_str_$_2)
_$_str_$_2:
        /*000b*/ 	.byte	0x5f, 0x5f, 0x43, 0x55, 0x44, 0x41, 0x5f, 0x50, 0x52, 0x45, 0x43, 0x5f, 0x53, 0x51, 0x52, 0x54
        /*001b*/ 	.byte	0x00
.L_1:


//--------------------- .nv.shared.triton_poi_fused__native_batch_norm_legit_no_training__prelu_kernel_10 --------------------------
	.section	.nv.shared.triton_poi_fused__native_batch_norm_legit_no_training__prelu_kernel_10,"aw",@nobits
	.sectionflags	@""
	.align	16
	.zero		1024


//--------------------- .nv.constant0.triton_poi_fused__native_batch_norm_legit_no_training__prelu_kernel_10 --------------------------
	.section	.nv.constant0.triton_poi_fused__native_batch_norm_legit_no_training__prelu_kernel_10,"a",@progbits
	.sectionflags	@""
	.align	4
.nv.constant0.triton_poi_fused__native_batch_norm_legit_no_training__prelu_kernel_10:
	.zero		592
